//
// Generated by NVIDIA NVVM Compiler
//
// Compiler Build ID: CL-36424714
// Cuda compilation tools, release 13.0, V13.0.88
// Based on NVVM 20.0.0
//

.version 9.0
.target sm_100
.address_size 64

	// .globl	_Z4vaddPKfS0_Pfi

.visible .entry _Z4vaddPKfS0_Pfi(
	.param .u64 .ptr .align 1 _Z4vaddPKfS0_Pfi_param_0,
	.param .u64 .ptr .align 1 _Z4vaddPKfS0_Pfi_param_1,
	.param .u64 .ptr .align 1 _Z4vaddPKfS0_Pfi_param_2,
	.param .u32 _Z4vaddPKfS0_Pfi_param_3
)
{


	ret;

}


// ===== COMPILED SASS (sm_100) =====

	.target	sm_100

	.elftype	@"ET_EXEC"


//--------------------- .note.nv.tkinfo           --------------------------
	.section	.note.nv.tkinfo,"",@"SHT_NOTE"
	.sectionflags	@"SHF_NOTE_NV_TKINFO"
	.tkinfo
        /*0018*/ 	.word	0x00000002
        /*0030*/ 	.string	""
        /*0030*/ 	.string	"ptxas"
        /*0030*/ 	.string	"Cuda compilation tools, release 13.0, V13.0.88"
        /*0030*/ 	.string	"Build cuda_13.0.r13.0/compiler.36424714_0"
        /*0030*/ 	.string	"-arch sm_100 -m 64 "



//--------------------- .note.nv.cuinfo           --------------------------
	.section	.note.nv.cuinfo,"",@"SHT_NOTE"
	.sectionflags	@"SHF_NOTE_NV_CUINFO"
        /*0018*/ 	.short	0x0002
        /*001a*/ 	.short	0x0064
        /*001c*/ 	.short	0x0082
	.zero		2


//--------------------- .nv.info                  --------------------------
	.section	.nv.info,"",@"SHT_CUDA_INFO"
	.align	4


	//----- nvinfo : EIATTR_REGCOUNT
	.align		4
        /*0000*/ 	.byte	0x04, 0x2f
        /*0002*/ 	.short	(.L_1 - .L_0)
	.align		4
.L_0:
        /*0004*/ 	.word	index@(_Z4vaddPKfS0_Pfi)
        /*0008*/ 	.word	0x00000004


	//----- nvinfo : EIATTR_FRAME_SIZE
	.align		4
.L_1:
        /*000c*/ 	.byte	0x04, 0x11
        /*000e*/ 	.short	(.L_3 - .L_2)
	.align		4
.L_2:
        /*0010*/ 	.word	index@(_Z4vaddPKfS0_Pfi)
        /*0014*/ 	.word	0x00000000


	//----- nvinfo : EIATTR_MIN_STACK_SIZE
	.align		4
.L_3:
        /*0018*/ 	.byte	0x04, 0x12
        /*001a*/ 	.short	(.L_5 - .L_4)
	.align		4
.L_4:
        /*001c*/ 	.word	index@(_Z4vaddPKfS0_Pfi)
        /*0020*/ 	.word	0x00000000
.L_5:


//--------------------- .nv.compat                --------------------------
	.section	.nv.compat,"",@"SHT_CUDA_COMPAT_INFO"
	.align	4
        /*0000*/ 	.byte	0x02, 0x09, 0x00, 0x00, 0x02, 0x02, 0x01, 0x00, 0x02, 0x05, 0x05, 0x00, 0x03, 0x07, 0x01, 0x01
        /*0010*/ 	.byte	0x02, 0x03, 0x00, 0x00, 0x02, 0x06, 0x01, 0x00, 0x04, 0x0b, 0x08, 0x00, 0x09, 0x00, 0x00, 0x00
        /*0020*/ 	.byte	0x00, 0x00, 0x00, 0x00


//--------------------- .nv.info._Z4vaddPKfS0_Pfi --------------------------
	.section	.nv.info._Z4vaddPKfS0_Pfi,"",@"SHT_CUDA_INFO"
	.sectionflags	@""
	.align	4


	//----- nvinfo : EIATTR_CUDA_API_VERSION
	.align		4
        /*0000*/ 	.byte	0x04, 0x37
        /*0002*/ 	.short	(.L_7 - .L_6)
.L_6:
        /*0004*/ 	.word	0x00000082


	//----- nvinfo : EIATTR_KPARAM_INFO
	.align		4
.L_7:
        /*0008*/ 	.byte	0x04, 0x17
        /*000a*/ 	.short	(.L_9 - .L_8)
.L_8:
        /*000c*/ 	.word	0x00000000
        /*0010*/ 	.short	0x0003
        /*0012*/ 	.short	0x0018
        /*0014*/ 	.byte	0x00, 0xf0, 0x11, 0x00


	//----- nvinfo : EIATTR_KPARAM_INFO
	.align		4
.L_9:
        /*0018*/ 	.byte	0x04, 0x17
        /*001a*/ 	.short	(.L_11 - .L_10)
.L_10:
        /*001c*/ 	.word	0x00000000
        /*0020*/ 	.short	0x0002
        /*0022*/ 	.short	0x0010
        /*0024*/ 	.byte	0x00, 0xf5, 0x21, 0x00


	//----- nvinfo : EIATTR_KPARAM_INFO
	.align		4
.L_11:
        /*0028*/ 	.byte	0x04, 0x17
        /*002a*/ 	.short	(.L_13 - .L_12)
.L_12:
        /*002c*/ 	.word	0x00000000
        /*0030*/ 	.short	0x0001
        /*0032*/ 	.short	0x0008
        /*0034*/ 	.byte	0x00, 0xf5, 0x21, 0x00


	//----- nvinfo : EIATTR_KPARAM_INFO
	.align		4
.L_13:
        /*0038*/ 	.byte	0x04, 0x17
        /*003a*/ 	.short	(.L_15 - .L_14)
.L_14:
        /*003c*/ 	.word	0x00000000
        /*0040*/ 	.short	0x0000
        /*0042*/ 	.short	0x0000
        /*0044*/ 	.byte	0x00, 0xf5, 0x21, 0x00


	//----- nvinfo : EIATTR_SPARSE_MMA_MASK
	.align		4
.L_15:
        /*0048*/ 	.byte	0x03, 0x50
        /*004a*/ 	.short	0x0000


	//----- nvinfo : EIATTR_MAXREG_COUNT
	.align		4
        /*004c*/ 	.byte	0x03, 0x1b
        /*004e*/ 	.short	0x00ff


	//----- nvinfo : EIATTR_MERCURY_ISA_VERSION
	.align		4
        /*0050*/ 	.byte	0x03, 0x5f
        /*0052*/ 	.short	0x0101


	//----- nvinfo : EIATTR_VRC_CTA_INIT_COUNT
	.align		4
        /*0054*/ 	.byte	0x02, 0x4a
	.zero		1
	.zero		1


	//----- nvinfo : EIATTR_EXIT_INSTR_OFFSETS
	.align		4
        /*0058*/ 	.byte	0x04, 0x1c
        /*005a*/ 	.short	(.L_17 - .L_16)


	//   ....[0]....
.L_16:
        /*005c*/ 	.word	0x00000010


	//----- nvinfo : EIATTR_CBANK_PARAM_SIZE
	.align		4
.L_17:
        /*0060*/ 	.byte	0x03, 0x19
        /*0062*/ 	.short	0x001c


	//----- nvinfo : EIATTR_PARAM_CBANK
	.align		4
        /*0064*/ 	.byte	0x04, 0x0a
        /*0066*/ 	.short	(.L_19 - .L_18)
	.align		4
.L_18:
        /*0068*/ 	.word	index@(.nv.constant0._Z4vaddPKfS0_Pfi)
        /*006c*/ 	.short	0x0380
        /*006e*/ 	.short	0x001c


	//----- nvinfo : EIATTR_SW_WAR
	.align		4
.L_19:
        /*0070*/ 	.byte	0x04, 0x36
        /*0072*/ 	.short	(.L_21 - .L_20)
.L_20:
        /*0074*/ 	.word	0x00000008
.L_21:


//--------------------- .nv.callgraph             --------------------------
	.section	.nv.callgraph,"",@"SHT_CUDA_CALLGRAPH"
	.align	4
	.sectionentsize	8
	.align		4
        /*0000*/ 	.word	0x00000000
	.align		4
        /*0004*/ 	.word	0xffffffff
	.align		4
        /*0008*/ 	.word	0x00000000
	.align		4
        /*000c*/ 	.word	0xfffffffe
	.align		4
        /*0010*/ 	.word	0x00000000
	.align		4
        /*0014*/ 	.word	0xfffffffd
	.align		4
        /*0018*/ 	.word	0x00000000
	.align		4
        /*001c*/ 	.word	0xfffffffc


//--------------------- .text._Z4vaddPKfS0_Pfi    --------------------------
	.section	.text._Z4vaddPKfS0_Pfi,"ax",@progbits
	.align	128
        .global         _Z4vaddPKfS0_Pfi
        .type           _Z4vaddPKfS0_Pfi,@function
        .size           _Z4vaddPKfS0_Pfi,(.L_x_1 - _Z4vaddPKfS0_Pfi)
        .other          _Z4vaddPKfS0_Pfi,@"STO_CUDA_ENTRY STV_DEFAULT"
_Z4vaddPKfS0_Pfi:
.text._Z4vaddPKfS0_Pfi:
[----:B------:R-:W-:Y:S01]  /*0000*/  LDC R1, c[0x0][0x37c] ;  /* 0x0000df00ff017b82 */ /* 0x000fe20000000800 */
[----:B------:R-:W-:Y:S05]  /*0010*/  EXIT ;  /* 0x000000000000794d */ /* 0x000fea0003800000 */
.L_x_0:
[----:B------:R-:W-:-:S00]  /*0020*/  BRA `(.L_x_0) ;  /* 0xfffffffc00fc7947 */ /* 0x000fc0000383ffff */
[----:B------:R-:W-:-:S00]  /*0030*/  NOP ;  /* 0x0000000000007918 */ /* 0x000fc00000000000 */
        /* <DEDUP_REMOVED lines=12> */
.L_x_1:


//--------------------- .nv.shared.reserved.0     --------------------------
	.section	.nv.shared.reserved.0,"aw",@nobits
	.weak		__nv_reservedSMEM_offset_0_alias
	.size		__nv_reservedSMEM_offset_0_alias, 0, 64
	.other		__nv_reservedSMEM_offset_0_alias,@"STO_CUDA_RESERVED_SHARED STV_DEFAULT"
__nv_reservedSMEM_offset_0_alias:
	.zero		0
	.zero		64


//--------------------- .nv.constant0._Z4vaddPKfS0_Pfi --------------------------
	.section	.nv.constant0._Z4vaddPKfS0_Pfi,"a",@progbits
	.sectionflags	@""
	.align	4
.nv.constant0._Z4vaddPKfS0_Pfi:
	.zero		924


//--------------------- SYMBOLS --------------------------

	.type		.nv.reservedSmem.offset0,@object
	.size		.nv.reservedSmem.offset0,0x4
